//
// Generated by NVIDIA NVVM Compiler
//
// Compiler Build ID: CL-36424714
// Cuda compilation tools, release 13.0, V13.0.88
// Based on NVVM 20.0.0
//

.version 9.0
.target sm_100
.address_size 64

	// .globl	default_function_kernel

.visible .entry default_function_kernel(
	.param .u64 .ptr .align 1 default_function_kernel_param_0
)
.maxntid 4
{
	.reg .pred 	%p<4>;
	.reg .b32 	%r<5>;
	.reg .b64 	%rd<5>;

	ld.param.u64 	%rd1, [default_function_kernel_param_0];
	mov.u32 	%r1, %tid.x;
	setp.eq.s32 	%p1, %r1, 3;
	setp.eq.s32 	%p2, %r1, 2;
	setp.eq.s32 	%p3, %r1, 1;
	selp.b32 	%r2, 18, 11, %p3;
	selp.b32 	%r3, 17, %r2, %p2;
	selp.b32 	%r4, 5, %r3, %p1;
	cvta.to.global.u64 	%rd2, %rd1;
	mul.wide.u32 	%rd3, %r1, 4;
	add.s64 	%rd4, %rd2, %rd3;
	st.global.u32 	[%rd4], %r4;
	ret;

}


// ===== COMPILED SASS (sm_100) =====

	.target	sm_100

	.elftype	@"ET_EXEC"


//--------------------- .note.nv.tkinfo           --------------------------
	.section	.note.nv.tkinfo,"",@"SHT_NOTE"
	.sectionflags	@"SHF_NOTE_NV_TKINFO"
	.tkinfo
        /*0018*/ 	.word	0x00000002
        /*0030*/ 	.string	""
        /*0030*/ 	.string	"ptxas"
        /*0030*/ 	.string	"Cuda compilation tools, release 13.0, V13.0.88"
        /*0030*/ 	.string	"Build cuda_13.0.r13.0/compiler.36424714_0"
        /*0030*/ 	.string	"-arch sm_100 -m 64 "



//--------------------- .note.nv.cuinfo           --------------------------
	.section	.note.nv.cuinfo,"",@"SHT_NOTE"
	.sectionflags	@"SHF_NOTE_NV_CUINFO"
        /*0018*/ 	.short	0x0002
        /*001a*/ 	.short	0x0064
        /*001c*/ 	.short	0x0082
	.zero		2


//--------------------- .nv.info                  --------------------------
	.section	.nv.info,"",@"SHT_CUDA_INFO"
	.align	4


	//----- nvinfo : EIATTR_REGCOUNT
	.align		4
        /*0000*/ 	.byte	0x04, 0x2f
        /*0002*/ 	.short	(.L_1 - .L_0)
	.align		4
.L_0:
        /*0004*/ 	.word	index@(default_function_kernel)
        /*0008*/ 	.word	0x00000008


	//----- nvinfo : EIATTR_FRAME_SIZE
	.align		4
.L_1:
        /*000c*/ 	.byte	0x04, 0x11
        /*000e*/ 	.short	(.L_3 - .L_2)
	.align		4
.L_2:
        /*0010*/ 	.word	index@(default_function_kernel)
        /*0014*/ 	.word	0x00000000


	//----- nvinfo : EIATTR_MIN_STACK_SIZE
	.align		4
.L_3:
        /*0018*/ 	.byte	0x04, 0x12
        /*001a*/ 	.short	(.L_5 - .L_4)
	.align		4
.L_4:
        /*001c*/ 	.word	index@(default_function_kernel)
        /*0020*/ 	.word	0x00000000
.L_5:


//--------------------- .nv.compat                --------------------------
	.section	.nv.compat,"",@"SHT_CUDA_COMPAT_INFO"
	.align	4
        /*0000*/ 	.byte	0x02, 0x09, 0x00, 0x00, 0x02, 0x02, 0x01, 0x00, 0x02, 0x05, 0x05, 0x00, 0x03, 0x07, 0x01, 0x01
        /*0010*/ 	.byte	0x02, 0x03, 0x00, 0x00, 0x02, 0x06, 0x01, 0x00, 0x04, 0x0b, 0x08, 0x00, 0x09, 0x00, 0x00, 0x00
        /*0020*/ 	.byte	0x00, 0x00, 0x00, 0x00


//--------------------- .nv.info.default_function_kernel --------------------------
	.section	.nv.info.default_function_kernel,"",@"SHT_CUDA_INFO"
	.sectionflags	@""
	.align	4


	//----- nvinfo : EIATTR_CUDA_API_VERSION
	.align		4
        /*0000*/ 	.byte	0x04, 0x37
        /*0002*/ 	.short	(.L_7 - .L_6)
.L_6:
        /*0004*/ 	.word	0x00000082


	//----- nvinfo : EIATTR_KPARAM_INFO
	.align		4
.L_7:
        /*0008*/ 	.byte	0x04, 0x17
        /*000a*/ 	.short	(.L_9 - .L_8)
.L_8:
        /*000c*/ 	.word	0x00000000
        /*0010*/ 	.short	0x0000
        /*0012*/ 	.short	0x0000
        /*0014*/ 	.byte	0x00, 0xf5, 0x21, 0x00


	//----- nvinfo : EIATTR_SPARSE_MMA_MASK
	.align		4
.L_9:
        /*0018*/ 	.byte	0x03, 0x50
        /*001a*/ 	.short	0x0000


	//----- nvinfo : EIATTR_MAXREG_COUNT
	.align		4
        /*001c*/ 	.byte	0x03, 0x1b
        /*001e*/ 	.short	0x00ff


	//----- nvinfo : EIATTR_MERCURY_ISA_VERSION
	.align		4
        /*0020*/ 	.byte	0x03, 0x5f
        /*0022*/ 	.short	0x0101


	//----- nvinfo : EIATTR_VRC_CTA_INIT_COUNT
	.align		4
        /*0024*/ 	.byte	0x02, 0x4a
	.zero		1
	.zero		1


	//----- nvinfo : EIATTR_EXIT_INSTR_OFFSETS
	.align		4
        /*0028*/ 	.byte	0x04, 0x1c
        /*002a*/ 	.short	(.L_11 - .L_10)


	//   ....[0]....
.L_10:
        /*002c*/ 	.word	0x000000d0


	//----- nvinfo : EIATTR_MAX_THREADS
	.align		4
.L_11:
        /*0030*/ 	.byte	0x04, 0x05
        /*0032*/ 	.short	(.L_13 - .L_12)
.L_12:
        /*0034*/ 	.word	0x00000004
        /*0038*/ 	.word	0x00000001
        /*003c*/ 	.word	0x00000001


	//----- nvinfo : EIATTR_CBANK_PARAM_SIZE
	.align		4
.L_13:
        /*0040*/ 	.byte	0x03, 0x19
        /*0042*/ 	.short	0x0008


	//----- nvinfo : EIATTR_PARAM_CBANK
	.align		4
        /*0044*/ 	.byte	0x04, 0x0a
        /*0046*/ 	.short	(.L_15 - .L_14)
	.align		4
.L_14:
        /*0048*/ 	.word	index@(.nv.constant0.default_function_kernel)
        /*004c*/ 	.short	0x0380
        /*004e*/ 	.short	0x0008


	//----- nvinfo : EIATTR_SW_WAR
	.align		4
.L_15:
        /*0050*/ 	.byte	0x04, 0x36
        /*0052*/ 	.short	(.L_17 - .L_16)
.L_16:
        /*0054*/ 	.word	0x00000008
.L_17:


//--------------------- .nv.callgraph             --------------------------
	.section	.nv.callgraph,"",@"SHT_CUDA_CALLGRAPH"
	.align	4
	.sectionentsize	8
	.align		4
        /*0000*/ 	.word	0x00000000
	.align		4
        /*0004*/ 	.word	0xffffffff
	.align		4
        /*0008*/ 	.word	0x00000000
	.align		4
        /*000c*/ 	.word	0xfffffffe
	.align		4
        /*0010*/ 	.word	0x00000000
	.align		4
        /*0014*/ 	.word	0xfffffffd
	.align		4
        /*0018*/ 	.word	0x00000000
	.align		4
        /*001c*/ 	.word	0xfffffffc


//--------------------- .text.default_function_kernel --------------------------
	.section	.text.default_function_kernel,"ax",@progbits
	.align	128
        .global         default_function_kernel
        .type           default_function_kernel,@function
        .size           default_function_kernel,(.L_x_1 - default_function_kernel)
        .other          default_function_kernel,@"STO_CUDA_ENTRY STV_DEFAULT"
default_function_kernel:
.text.default_function_kernel:
[----:B------:R-:W-:Y:S01]  /*0000*/  LDC R1, c[0x0][0x37c] ;  /* 0x0000df00ff017b82 */ /* 0x000fe20000000800 */
[----:B------:R-:W0:Y:S07]  /*0010*/  S2R R5, SR_TID.X ;  /* 0x0000000000057919 */ /* 0x000e2e0000002100 */
[----:B------:R-:W1:Y:S01]  /*0020*/  LDC.64 R2, c[0x0][0x380] ;  /* 0x0000e000ff027b82 */ /* 0x000e620000000a00 */
[----:B------:R-:W2:Y:S01]  /*0030*/  LDCU.64 UR4, c[0x0][0x358] ;  /* 0x00006b00ff0477ac */ /* 0x000ea20008000a00 */
[----:B------:R-:W-:Y:S01]  /*0040*/  IMAD.MOV.U32 R0, RZ, RZ, 0x12 ;  /* 0x00000012ff007424 */ /* 0x000fe200078e00ff */
[C---:B0-----:R-:W-:Y:S01]  /*0050*/  ISETP.NE.AND P1, PT, R5.reuse, 0x1, PT ;  /* 0x000000010500780c */ /* 0x041fe20003f25270 */
[C---:B-1----:R-:W-:Y:S01]  /*0060*/  IMAD.WIDE.U32 R2, R5.reuse, 0x4, R2 ;  /* 0x0000000405027825 */ /* 0x042fe200078e0002 */
[----:B------:R-:W-:-:S02]  /*0070*/  ISETP.NE.AND P0, PT, R5, 0x2, PT ;  /* 0x000000020500780c */ /* 0x000fc40003f05270 */
[----:B------:R-:W-:Y:S02]  /*0080*/  SEL R0, R0, 0xb, !P1 ;  /* 0x0000000b00007807 */ /* 0x000fe40004800000 */
[----:B------:R-:W-:Y:S02]  /*0090*/  ISETP.NE.AND P1, PT, R5, 0x3, PT ;  /* 0x000000030500780c */ /* 0x000fe40003f25270 */
[----:B------:R-:W-:-:S04]  /*00a0*/  SEL R0, R0, 0x11, P0 ;  /* 0x0000001100007807 */ /* 0x000fc80000000000 */
[----:B------:R-:W-:-:S05]  /*00b0*/  SEL R5, R0, 0x5, P1 ;  /* 0x0000000500057807 */ /* 0x000fca0000800000 */
[----:B--2---:R-:W-:Y:S01]  /*00c0*/  STG.E desc[UR4][R2.64], R5 ;  /* 0x0000000502007986 */ /* 0x004fe2000c101904 */
[----:B------:R-:W-:Y:S05]  /*00d0*/  EXIT ;  /* 0x000000000000794d */ /* 0x000fea0003800000 */
.L_x_0:
[----:B------:R-:W-:-:S00]  /*00e0*/  BRA `(.L_x_0) ;  /* 0xfffffffc00fc7947 */ /* 0x000fc0000383ffff */
[----:B------:R-:W-:-:S00]  /*00f0*/  NOP ;  /* 0x0000000000007918 */ /* 0x000fc00000000000 */
        /* <DEDUP_REMOVED lines=8> */
.L_x_1:


//--------------------- .nv.shared.reserved.0     --------------------------
	.section	.nv.shared.reserved.0,"aw",@nobits
	.weak		__nv_reservedSMEM_offset_0_alias
	.size		__nv_reservedSMEM_offset_0_alias, 0, 64
	.other		__nv_reservedSMEM_offset_0_alias,@"STO_CUDA_RESERVED_SHARED STV_DEFAULT"
__nv_reservedSMEM_offset_0_alias:
	.zero		0
	.zero		64


//--------------------- .nv.constant0.default_function_kernel --------------------------
	.section	.nv.constant0.default_function_kernel,"a",@progbits
	.sectionflags	@""
	.align	4
.nv.constant0.default_function_kernel:
	.zero		904


//--------------------- SYMBOLS --------------------------

	.type		.nv.reservedSmem.offset0,@object
	.size		.nv.reservedSmem.offset0,0x4
